//
// Generated by NVIDIA NVVM Compiler
//
// Compiler Build ID: CL-36424714
// Cuda compilation tools, release 13.0, V13.0.88
// Based on NVVM 20.0.0
//

.version 9.0
.target sm_100
.address_size 64

	// .globl	_Z12matMulKernelPfS_S_iii
.global .align 4 .b8 precalc_xorwow_matrix[102400];
.global .align 4 .b8 precalc_xorwow_offset_matrix[102400];
.global .align 4 .b8 mrg32k3aM1[2304];
.global .align 4 .b8 mrg32k3aM2[2304];
.global .align 4 .b8 mrg32k3aM1SubSeq[2016];
.global .align 4 .b8 mrg32k3aM2SubSeq[2016];
.global .align 4 .b8 mrg32k3aM1Seq[2304];
.global .align 4 .b8 mrg32k3aM2Seq[2304];
.const .align 8 .b8 __cr_lgamma_table[72];

.visible .entry _Z12matMulKernelPfS_S_iii(
	.param .u64 .ptr .align 1 _Z12matMulKernelPfS_S_iii_param_0,
	.param .u64 .ptr .align 1 _Z12matMulKernelPfS_S_iii_param_1,
	.param .u64 .ptr .align 1 _Z12matMulKernelPfS_S_iii_param_2,
	.param .u32 _Z12matMulKernelPfS_S_iii_param_3,
	.param .u32 _Z12matMulKernelPfS_S_iii_param_4,
	.param .u32 _Z12matMulKernelPfS_S_iii_param_5
)
{
	.reg .pred 	%p<13>;
	.reg .b32 	%r<41>;
	.reg .b32 	%f<68>;
	.reg .b64 	%rd<53>;

	ld.param.u64 	%rd7, [_Z12matMulKernelPfS_S_iii_param_0];
	ld.param.u64 	%rd8, [_Z12matMulKernelPfS_S_iii_param_1];
	ld.param.u64 	%rd6, [_Z12matMulKernelPfS_S_iii_param_2];
	ld.param.u32 	%r20, [_Z12matMulKernelPfS_S_iii_param_3];
	ld.param.u32 	%r18, [_Z12matMulKernelPfS_S_iii_param_4];
	ld.param.u32 	%r19, [_Z12matMulKernelPfS_S_iii_param_5];
	cvta.to.global.u64 	%rd1, %rd8;
	cvta.to.global.u64 	%rd2, %rd7;
	mov.u32 	%r21, %tid.y;
	mov.u32 	%r22, %ctaid.y;
	mov.u32 	%r23, %ntid.y;
	mad.lo.s32 	%r1, %r22, %r23, %r21;
	mov.u32 	%r24, %tid.x;
	mov.u32 	%r25, %ntid.x;
	mov.u32 	%r26, %ctaid.x;
	mad.lo.s32 	%r2, %r25, %r26, %r24;
	setp.ge.s32 	%p1, %r1, %r20;
	setp.ge.s32 	%p2, %r2, %r19;
	or.pred  	%p3, %p1, %p2;
	@%p3 bra 	$L__BB0_14;
	setp.lt.s32 	%p4, %r18, 1;
	mov.f32 	%f67, 0f00000000;
	@%p4 bra 	$L__BB0_13;
	mul.lo.s32 	%r3, %r18, %r1;
	and.b32  	%r4, %r18, 7;
	setp.lt.u32 	%p5, %r18, 8;
	mov.f32 	%f67, 0f00000000;
	mov.b32 	%r39, 0;
	@%p5 bra 	$L__BB0_5;
	and.b32  	%r39, %r18, 2147483640;
	neg.s32 	%r37, %r39;
	shl.b32 	%r7, %r19, 3;
	mul.wide.u32 	%rd9, %r3, 4;
	add.s64 	%rd10, %rd9, %rd2;
	add.s64 	%rd52, %rd10, 16;
	mov.f32 	%f67, 0f00000000;
	mul.wide.s32 	%rd13, %r19, 4;
	mov.u32 	%r36, %r2;
$L__BB0_4:
	.pragma "nounroll";
	ld.global.f32 	%f17, [%rd52+-16];
	mul.wide.s32 	%rd11, %r36, 4;
	add.s64 	%rd12, %rd1, %rd11;
	ld.global.f32 	%f18, [%rd12];
	fma.rn.f32 	%f19, %f17, %f18, %f67;
	ld.global.f32 	%f20, [%rd52+-12];
	add.s64 	%rd14, %rd12, %rd13;
	ld.global.f32 	%f21, [%rd14];
	fma.rn.f32 	%f22, %f20, %f21, %f19;
	ld.global.f32 	%f23, [%rd52+-8];
	add.s64 	%rd15, %rd14, %rd13;
	ld.global.f32 	%f24, [%rd15];
	fma.rn.f32 	%f25, %f23, %f24, %f22;
	ld.global.f32 	%f26, [%rd52+-4];
	add.s64 	%rd16, %rd15, %rd13;
	ld.global.f32 	%f27, [%rd16];
	fma.rn.f32 	%f28, %f26, %f27, %f25;
	ld.global.f32 	%f29, [%rd52];
	add.s64 	%rd17, %rd16, %rd13;
	ld.global.f32 	%f30, [%rd17];
	fma.rn.f32 	%f31, %f29, %f30, %f28;
	ld.global.f32 	%f32, [%rd52+4];
	add.s64 	%rd18, %rd17, %rd13;
	ld.global.f32 	%f33, [%rd18];
	fma.rn.f32 	%f34, %f32, %f33, %f31;
	ld.global.f32 	%f35, [%rd52+8];
	add.s64 	%rd19, %rd18, %rd13;
	ld.global.f32 	%f36, [%rd19];
	fma.rn.f32 	%f37, %f35, %f36, %f34;
	ld.global.f32 	%f38, [%rd52+12];
	add.s64 	%rd20, %rd19, %rd13;
	ld.global.f32 	%f39, [%rd20];
	fma.rn.f32 	%f67, %f38, %f39, %f37;
	add.s32 	%r37, %r37, 8;
	add.s32 	%r36, %r36, %r7;
	add.s64 	%rd52, %rd52, 32;
	setp.ne.s32 	%p6, %r37, 0;
	@%p6 bra 	$L__BB0_4;
$L__BB0_5:
	setp.eq.s32 	%p7, %r4, 0;
	@%p7 bra 	$L__BB0_13;
	and.b32  	%r13, %r18, 3;
	setp.lt.u32 	%p8, %r4, 4;
	@%p8 bra 	$L__BB0_8;
	add.s32 	%r28, %r39, %r3;
	mul.wide.u32 	%rd21, %r28, 4;
	add.s64 	%rd22, %rd2, %rd21;
	ld.global.f32 	%f41, [%rd22];
	mad.lo.s32 	%r29, %r39, %r19, %r2;
	mul.wide.s32 	%rd23, %r29, 4;
	add.s64 	%rd24, %rd1, %rd23;
	ld.global.f32 	%f42, [%rd24];
	fma.rn.f32 	%f43, %f41, %f42, %f67;
	cvt.u64.u32 	%rd25, %r3;
	cvt.u64.u32 	%rd26, %r39;
	add.s64 	%rd27, %rd26, %rd25;
	shl.b64 	%rd28, %rd27, 2;
	add.s64 	%rd29, %rd2, %rd28;
	ld.global.f32 	%f44, [%rd29+4];
	mul.wide.s32 	%rd30, %r19, 4;
	add.s64 	%rd31, %rd24, %rd30;
	ld.global.f32 	%f45, [%rd31];
	fma.rn.f32 	%f46, %f44, %f45, %f43;
	ld.global.f32 	%f47, [%rd29+8];
	add.s64 	%rd32, %rd31, %rd30;
	ld.global.f32 	%f48, [%rd32];
	fma.rn.f32 	%f49, %f47, %f48, %f46;
	ld.global.f32 	%f50, [%rd29+12];
	add.s64 	%rd33, %rd32, %rd30;
	ld.global.f32 	%f51, [%rd33];
	fma.rn.f32 	%f67, %f50, %f51, %f49;
	add.s32 	%r39, %r39, 4;
$L__BB0_8:
	setp.eq.s32 	%p9, %r13, 0;
	@%p9 bra 	$L__BB0_13;
	setp.eq.s32 	%p10, %r13, 1;
	@%p10 bra 	$L__BB0_11;
	add.s32 	%r30, %r39, %r3;
	mul.wide.u32 	%rd34, %r30, 4;
	add.s64 	%rd35, %rd2, %rd34;
	ld.global.f32 	%f53, [%rd35];
	mad.lo.s32 	%r31, %r39, %r19, %r2;
	mul.wide.s32 	%rd36, %r31, 4;
	add.s64 	%rd37, %rd1, %rd36;
	ld.global.f32 	%f54, [%rd37];
	fma.rn.f32 	%f55, %f53, %f54, %f67;
	cvt.u64.u32 	%rd38, %r3;
	cvt.u64.u32 	%rd39, %r39;
	add.s64 	%rd40, %rd39, %rd38;
	shl.b64 	%rd41, %rd40, 2;
	add.s64 	%rd42, %rd2, %rd41;
	ld.global.f32 	%f56, [%rd42+4];
	mul.wide.s32 	%rd43, %r19, 4;
	add.s64 	%rd44, %rd37, %rd43;
	ld.global.f32 	%f57, [%rd44];
	fma.rn.f32 	%f67, %f56, %f57, %f55;
	add.s32 	%r39, %r39, 2;
$L__BB0_11:
	and.b32  	%r32, %r18, 1;
	setp.eq.b32 	%p11, %r32, 1;
	not.pred 	%p12, %p11;
	@%p12 bra 	$L__BB0_13;
	add.s32 	%r33, %r39, %r3;
	mul.wide.u32 	%rd45, %r33, 4;
	add.s64 	%rd46, %rd2, %rd45;
	ld.global.f32 	%f58, [%rd46];
	mad.lo.s32 	%r34, %r39, %r19, %r2;
	mul.wide.s32 	%rd47, %r34, 4;
	add.s64 	%rd48, %rd1, %rd47;
	ld.global.f32 	%f59, [%rd48];
	fma.rn.f32 	%f67, %f58, %f59, %f67;
$L__BB0_13:
	mad.lo.s32 	%r35, %r19, %r1, %r2;
	cvta.to.global.u64 	%rd49, %rd6;
	mul.wide.s32 	%rd50, %r35, 4;
	add.s64 	%rd51, %rd49, %rd50;
	st.global.f32 	[%rd51], %f67;
$L__BB0_14:
	ret;

}


// ===== COMPILED SASS (sm_100) =====

	.target	sm_100

	.elftype	@"ET_EXEC"


//--------------------- .note.nv.tkinfo           --------------------------
	.section	.note.nv.tkinfo,"",@"SHT_NOTE"
	.sectionflags	@"SHF_NOTE_NV_TKINFO"
	.tkinfo
        /*0018*/ 	.word	0x00000002
        /*0030*/ 	.string	""
        /*0030*/ 	.string	"ptxas"
        /*0030*/ 	.string	"Cuda compilation tools, release 13.0, V13.0.88"
        /*0030*/ 	.string	"Build cuda_13.0.r13.0/compiler.36424714_0"
        /*0030*/ 	.string	"-arch sm_100 -m 64 "



//--------------------- .note.nv.cuinfo           --------------------------
	.section	.note.nv.cuinfo,"",@"SHT_NOTE"
	.sectionflags	@"SHF_NOTE_NV_CUINFO"
        /*0018*/ 	.short	0x0002
        /*001a*/ 	.short	0x0064
        /*001c*/ 	.short	0x0082
	.zero		2


//--------------------- .nv.info                  --------------------------
	.section	.nv.info,"",@"SHT_CUDA_INFO"
	.align	4


	//----- nvinfo : EIATTR_REGCOUNT
	.align		4
        /*0000*/ 	.byte	0x04, 0x2f
        /*0002*/ 	.short	(.L_10 - .L_9)
	.align		4
.L_9:
        /*0004*/ 	.word	index@(_Z12matMulKernelPfS_S_iii)
        /*0008*/ 	.word	0x00000020


	//----- nvinfo : EIATTR_FRAME_SIZE
	.align		4
.L_10:
        /*000c*/ 	.byte	0x04, 0x11
        /*000e*/ 	.short	(.L_12 - .L_11)
	.align		4
.L_11:
        /*0010*/ 	.word	index@(_Z12matMulKernelPfS_S_iii)
        /*0014*/ 	.word	0x00000000


	//----- nvinfo : EIATTR_MIN_STACK_SIZE
	.align		4
.L_12:
        /*0018*/ 	.byte	0x04, 0x12
        /*001a*/ 	.short	(.L_14 - .L_13)
	.align		4
.L_13:
        /*001c*/ 	.word	index@(_Z12matMulKernelPfS_S_iii)
        /*0020*/ 	.word	0x00000000
.L_14:


//--------------------- .nv.compat                --------------------------
	.section	.nv.compat,"",@"SHT_CUDA_COMPAT_INFO"
	.align	4
        /*0000*/ 	.byte	0x02, 0x09, 0x00, 0x00, 0x02, 0x02, 0x01, 0x00, 0x02, 0x05, 0x05, 0x00, 0x03, 0x07, 0x01, 0x01
        /*0010*/ 	.byte	0x02, 0x03, 0x00, 0x00, 0x02, 0x06, 0x01, 0x00, 0x04, 0x0b, 0x08, 0x00, 0x09, 0x00, 0x00, 0x00
        /*0020*/ 	.byte	0x00, 0x00, 0x00, 0x00


//--------------------- .nv.info._Z12matMulKernelPfS_S_iii --------------------------
	.section	.nv.info._Z12matMulKernelPfS_S_iii,"",@"SHT_CUDA_INFO"
	.sectionflags	@""
	.align	4


	//----- nvinfo : EIATTR_CUDA_API_VERSION
	.align		4
        /*0000*/ 	.byte	0x04, 0x37
        /*0002*/ 	.short	(.L_16 - .L_15)
.L_15:
        /*0004*/ 	.word	0x00000082


	//----- nvinfo : EIATTR_KPARAM_INFO
	.align		4
.L_16:
        /*0008*/ 	.byte	0x04, 0x17
        /*000a*/ 	.short	(.L_18 - .L_17)
.L_17:
        /*000c*/ 	.word	0x00000000
        /*0010*/ 	.short	0x0005
        /*0012*/ 	.short	0x0020
        /*0014*/ 	.byte	0x00, 0xf0, 0x11, 0x00


	//----- nvinfo : EIATTR_KPARAM_INFO
	.align		4
.L_18:
        /*0018*/ 	.byte	0x04, 0x17
        /*001a*/ 	.short	(.L_20 - .L_19)
.L_19:
        /*001c*/ 	.word	0x00000000
        /*0020*/ 	.short	0x0004
        /*0022*/ 	.short	0x001c
        /*0024*/ 	.byte	0x00, 0xf0, 0x11, 0x00


	//----- nvinfo : EIATTR_KPARAM_INFO
	.align		4
.L_20:
        /*0028*/ 	.byte	0x04, 0x17
        /*002a*/ 	.short	(.L_22 - .L_21)
.L_21:
        /*002c*/ 	.word	0x00000000
        /*0030*/ 	.short	0x0003
        /*0032*/ 	.short	0x0018
        /*0034*/ 	.byte	0x00, 0xf0, 0x11, 0x00


	//----- nvinfo : EIATTR_KPARAM_INFO
	.align		4
.L_22:
        /*0038*/ 	.byte	0x04, 0x17
        /*003a*/ 	.short	(.L_24 - .L_23)
.L_23:
        /*003c*/ 	.word	0x00000000
        /*0040*/ 	.short	0x0002
        /*0042*/ 	.short	0x0010
        /*0044*/ 	.byte	0x00, 0xf5, 0x21, 0x00


	//----- nvinfo : EIATTR_KPARAM_INFO
	.align		4
.L_24:
        /*0048*/ 	.byte	0x04, 0x17
        /*004a*/ 	.short	(.L_26 - .L_25)
.L_25:
        /*004c*/ 	.word	0x00000000
        /*0050*/ 	.short	0x0001
        /*0052*/ 	.short	0x0008
        /*0054*/ 	.byte	0x00, 0xf5, 0x21, 0x00


	//----- nvinfo : EIATTR_KPARAM_INFO
	.align		4
.L_26:
        /*0058*/ 	.byte	0x04, 0x17
        /*005a*/ 	.short	(.L_28 - .L_27)
.L_27:
        /*005c*/ 	.word	0x00000000
        /*0060*/ 	.short	0x0000
        /*0062*/ 	.short	0x0000
        /*0064*/ 	.byte	0x00, 0xf5, 0x21, 0x00


	//----- nvinfo : EIATTR_SPARSE_MMA_MASK
	.align		4
.L_28:
        /*0068*/ 	.byte	0x03, 0x50
        /*006a*/ 	.short	0x0000


	//----- nvinfo : EIATTR_MAXREG_COUNT
	.align		4
        /*006c*/ 	.byte	0x03, 0x1b
        /*006e*/ 	.short	0x00ff


	//----- nvinfo : EIATTR_MERCURY_ISA_VERSION
	.align		4
        /*0070*/ 	.byte	0x03, 0x5f
        /*0072*/ 	.short	0x0101


	//----- nvinfo : EIATTR_VRC_CTA_INIT_COUNT
	.align		4
        /*0074*/ 	.byte	0x02, 0x4a
	.zero		1
	.zero		1


	//----- nvinfo : EIATTR_EXIT_INSTR_OFFSETS
	.align		4
        /*0078*/ 	.byte	0x04, 0x1c
        /*007a*/ 	.short	(.L_30 - .L_29)


	//   ....[0]....
.L_29:
        /*007c*/ 	.word	0x000000d0


	//   ....[1]....
        /*0080*/ 	.word	0x000008f0


	//----- nvinfo : EIATTR_CBANK_PARAM_SIZE
	.align		4
.L_30:
        /*0084*/ 	.byte	0x03, 0x19
        /*0086*/ 	.short	0x0024


	//----- nvinfo : EIATTR_PARAM_CBANK
	.align		4
        /*0088*/ 	.byte	0x04, 0x0a
        /*008a*/ 	.short	(.L_32 - .L_31)
	.align		4
.L_31:
        /*008c*/ 	.word	index@(.nv.constant0._Z12matMulKernelPfS_S_iii)
        /*0090*/ 	.short	0x0380
        /*0092*/ 	.short	0x0024


	//----- nvinfo : EIATTR_SW_WAR
	.align		4
.L_32:
        /*0094*/ 	.byte	0x04, 0x36
        /*0096*/ 	.short	(.L_34 - .L_33)
.L_33:
        /*0098*/ 	.word	0x00000008
.L_34:


//--------------------- .nv.callgraph             --------------------------
	.section	.nv.callgraph,"",@"SHT_CUDA_CALLGRAPH"
	.align	4
	.sectionentsize	8
	.align		4
        /*0000*/ 	.word	0x00000000
	.align		4
        /*0004*/ 	.word	0xffffffff
	.align		4
        /*0008*/ 	.word	0x00000000
	.align		4
        /*000c*/ 	.word	0xfffffffe
	.align		4
        /*0010*/ 	.word	0x00000000
	.align		4
        /*0014*/ 	.word	0xfffffffd
	.align		4
        /*0018*/ 	.word	0x00000000
	.align		4
        /*001c*/ 	.word	0xfffffffc


//--------------------- .nv.constant4             --------------------------
	.section	.nv.constant4,"a",@progbits
	.align	8
	.align		8
.nv.constant4:
        /*0000*/ 	.dword	precalc_xorwow_matrix
	.align		8
        /*0008*/ 	.dword	precalc_xorwow_offset_matrix
	.align		8
        /*0010*/ 	.dword	mrg32k3aM1
	.align		8
        /*0018*/ 	.dword	mrg32k3aM2
	.align		8
        /*0020*/ 	.dword	mrg32k3aM1SubSeq
	.align		8
        /*0028*/ 	.dword	mrg32k3aM2SubSeq
	.align		8
        /*0030*/ 	.dword	mrg32k3aM1Seq
	.align		8
        /*0038*/ 	.dword	mrg32k3aM2Seq


//--------------------- .nv.constant3             --------------------------
	.section	.nv.constant3,"a",@progbits
	.align	8
.nv.constant3:
	.type		__cr_lgamma_table,@object
	.size		__cr_lgamma_table,(.L_8 - __cr_lgamma_table)
__cr_lgamma_table:
        /*0000*/ 	.byte	0x00, 0x00, 0x00, 0x00, 0x00, 0x00, 0x00, 0x00, 0x00, 0x00, 0x00, 0x00, 0x00, 0x00, 0x00, 0x00
        /*0010*/ 	.byte	0xef, 0x39, 0xfa, 0xfe, 0x42, 0x2e, 0xe6, 0x3f, 0x02, 0x20, 0x2a, 0xfa, 0x0b, 0xab, 0xfc, 0x3f
        /*0020*/ 	.byte	0xf9, 0x2c, 0x92, 0x7c, 0xa7, 0x6c, 0x09, 0x40, 0xc9, 0x79, 0x44, 0x3c, 0x64, 0x26, 0x13, 0x40
        /*0030*/ 	.byte	0xca, 0x01, 0xcf, 0x3a, 0x27, 0x51, 0x1a, 0x40, 0x30, 0xcc, 0x2d, 0xf3, 0xe1, 0x0c, 0x21, 0x40
        /*0040*/ 	.byte	0x0d, 0xb7, 0xfc, 0x82, 0x8e, 0x35, 0x25, 0x40
.L_8:


//--------------------- .text._Z12matMulKernelPfS_S_iii --------------------------
	.section	.text._Z12matMulKernelPfS_S_iii,"ax",@progbits
	.align	128
        .global         _Z12matMulKernelPfS_S_iii
        .type           _Z12matMulKernelPfS_S_iii,@function
        .size           _Z12matMulKernelPfS_S_iii,(.L_x_5 - _Z12matMulKernelPfS_S_iii)
        .other          _Z12matMulKernelPfS_S_iii,@"STO_CUDA_ENTRY STV_DEFAULT"
_Z12matMulKernelPfS_S_iii:
.text._Z12matMulKernelPfS_S_iii:
[----:B------:R-:W-:Y:S01]  /*0000*/  LDC R1, c[0x0][0x37c] ;  /* 0x0000df00ff017b82 */ /* 0x000fe20000000800 */
[----:B------:R-:W0:Y:S07]  /*0010*/  S2R R0, SR_TID.X ;  /* 0x0000000000007919 */ /* 0x000e2e0000002100 */
[----:B------:R-:W1:Y:S01]  /*0020*/  S2UR UR4, SR_CTAID.Y ;  /* 0x00000000000479c3 */ /* 0x000e620000002600 */
[----:B------:R-:W2:Y:S01]  /*0030*/  LDCU UR6, c[0x0][0x398] ;  /* 0x00007300ff0677ac */ /* 0x000ea20008000800 */
[----:B------:R-:W0:Y:S01]  /*0040*/  S2R R5, SR_CTAID.X ;  /* 0x0000000000057919 */ /* 0x000e220000002500 */
[----:B------:R-:W1:Y:S05]  /*0050*/  S2R R16, SR_TID.Y ;  /* 0x0000000000107919 */ /* 0x000e6a0000002200 */
[----:B------:R-:W1:Y:S01]  /*0060*/  LDC R3, c[0x0][0x364] ;  /* 0x0000d900ff037b82 */ /* 0x000e620000000800 */
[----:B------:R-:W0:Y:S07]  /*0070*/  LDCU UR5, c[0x0][0x360] ;  /* 0x00006c00ff0577ac */ /* 0x000e2e0008000800 */
[----:B------:R-:W3:Y:S01]  /*0080*/  LDC R17, c[0x0][0x3a0] ;  /* 0x0000e800ff117b82 */ /* 0x000ee20000000800 */
[----:B0-----:R-:W-:-:S02]  /*0090*/  IMAD R0, R5, UR5, R0 ;  /* 0x0000000505007c24 */ /* 0x001fc4000f8e0200 */
[----:B-1----:R-:W-:-:S03]  /*00a0*/  IMAD R16, R3, UR4, R16 ;  /* 0x0000000403107c24 */ /* 0x002fc6000f8e0210 */
[----:B---3--:R-:W-:-:S04]  /*00b0*/  ISETP.GE.AND P0, PT, R0, R17, PT ;  /* 0x000000110000720c */ /* 0x008fc80003f06270 */
[----:B--2---:R-:W-:-:S13]  /*00c0*/  ISETP.GE.OR P0, PT, R16, UR6, P0 ;  /* 0x0000000610007c0c */ /* 0x004fda0008706670 */
[----:B------:R-:W-:Y:S05]  /*00d0*/  @P0 EXIT ;  /* 0x000000000000094d */ /* 0x000fea0003800000 */
[----:B------:R-:W0:Y:S01]  /*00e0*/  LDC R19, c[0x0][0x39c] ;  /* 0x0000e700ff137b82 */ /* 0x000e220000000800 */
[----:B------:R-:W1:Y:S01]  /*00f0*/  LDCU.64 UR4, c[0x0][0x358] ;  /* 0x00006b00ff0477ac */ /* 0x000e620008000a00 */
[----:B------:R-:W-:Y:S01]  /*0100*/  HFMA2 R24, -RZ, RZ, 0, 0 ;  /* 0x00000000ff187431 */ /* 0x000fe200000001ff */
[----:B0-----:R-:W-:-:S13]  /*0110*/  ISETP.GE.AND P0, PT, R19, 0x1, PT ;  /* 0x000000011300780c */ /* 0x001fda0003f06270 */
[----:B-1----:R-:W-:Y:S05]  /*0120*/  @!P0 BRA `(.L_x_0) ;  /* 0x0000000400e08947 */ /* 0x002fea0003800000 */
[C---:B------:R-:W-:Y:S01]  /*0130*/  ISETP.GE.U32.AND P1, PT, R19.reuse, 0x8, PT ;  /* 0x000000081300780c */ /* 0x040fe20003f26070 */
[----:B------:R-:W-:Y:S01]  /*0140*/  IMAD R20, R16, R19, RZ ;  /* 0x0000001310147224 */ /* 0x000fe200078e02ff */
[----:B------:R-:W-:Y:S02]  /*0150*/  LOP3.LUT R27, R19, 0x7, RZ, 0xc0, !PT ;  /* 0x00000007131b7812 */ /* 0x000fe400078ec0ff */
[----:B------:R-:W-:Y:S02]  /*0160*/  MOV R24, RZ ;  /* 0x000000ff00187202 */ /* 0x000fe40000000f00 */
[----:B------:R-:W-:Y:S02]  /*0170*/  ISETP.NE.AND P0, PT, R27, RZ, PT ;  /* 0x000000ff1b00720c */ /* 0x000fe40003f05270 */
[----:B------:R-:W-:-:S05]  /*0180*/  MOV R21, RZ ;  /* 0x000000ff00157202 */ /* 0x000fca0000000f00 */
[----:B------:R-:W-:Y:S06]  /*0190*/  @!P1 BRA `(.L_x_1) ;  /* 0x0000000000c49947 */ /* 0x000fec0003800000 */
[----:B------:R-:W0:Y:S01]  /*01a0*/  LDC.64 R2, c[0x0][0x380] ;  /* 0x0000e000ff027b82 */ /* 0x000e220000000a00 */
[----:B------:R-:W-:Y:S02]  /*01b0*/  LOP3.LUT R21, R19, 0x7ffffff8, RZ, 0xc0, !PT ;  /* 0x7ffffff813157812 */ /* 0x000fe400078ec0ff */
[----:B------:R-:W-:Y:S02]  /*01c0*/  MOV R24, RZ ;  /* 0x000000ff00187202 */ /* 0x000fe40000000f00 */
[----:B------:R-:W-:Y:S02]  /*01d0*/  MOV R18, R0 ;  /* 0x0000000000127202 */ /* 0x000fe40000000f00 */
[----:B------:R-:W-:Y:S01]  /*01e0*/  IADD3 R22, PT, PT, -R21, RZ, RZ ;  /* 0x000000ff15167210 */ /* 0x000fe20007ffe1ff */
[----:B0-----:R-:W-:-:S03]  /*01f0*/  IMAD.WIDE.U32 R2, R20, 0x4, R2 ;  /* 0x0000000414027825 */ /* 0x001fc600078e0002 */
[----:B------:R-:W-:-:S04]  /*0200*/  IADD3 R4, P1, PT, R2, 0x10, RZ ;  /* 0x0000001002047810 */ /* 0x000fc80007f3e0ff */
[----:B------:R-:W-:-:S09]  /*0210*/  IADD3.X R5, PT, PT, RZ, R3, RZ, P1, !PT ;  /* 0x00000003ff057210 */ /* 0x000fd20000ffe4ff */
.L_x_2:
[----:B------:R-:W0:Y:S01]  /*0220*/  LDC.64 R14, c[0x0][0x388] ;  /* 0x0000e200ff0e7b82 */ /* 0x000e220000000a00 */
[----:B------:R-:W-:Y:S02]  /*0230*/  MOV R2, R4 ;  /* 0x0000000400027202 */ /* 0x000fe40000000f00 */
[----:B------:R-:W-:-:S05]  /*0240*/  MOV R3, R5 ;  /* 0x0000000500037202 */ /* 0x000fca0000000f00 */
[----:B------:R-:W2:Y:S04]  /*0250*/  LDG.E R25, desc[UR4][R2.64+-0x10] ;  /* 0xfffff00402197981 */ /* 0x000ea8000c1e1900 */
[----:B------:R-:W3:Y:S04]  /*0260*/  LDG.E R23, desc[UR4][R2.64+-0xc] ;  /* 0xfffff40402177981 */ /* 0x000ee8000c1e1900 */
[----:B------:R-:W4:Y:S04]  /*0270*/  LDG.E R29, desc[UR4][R2.64+-0x8] ;  /* 0xfffff804021d7981 */ /* 0x000f28000c1e1900 */
[----:B------:R-:W5:Y:S01]  /*0280*/  LDG.E R28, desc[UR4][R2.64+-0x4] ;  /* 0xfffffc04021c7981 */ /* 0x000f62000c1e1900 */
[----:B0-----:R-:W-:-:S05]  /*0290*/  IMAD.WIDE R14, R18, 0x4, R14 ;  /* 0x00000004120e7825 */ /* 0x001fca00078e020e */
[----:B------:R0:W2:Y:S01]  /*02a0*/  LDG.E R26, desc[UR4][R14.64] ;  /* 0x000000040e1a7981 */ /* 0x0000a2000c1e1900 */
[----:B------:R-:W-:-:S04]  /*02b0*/  IMAD.WIDE R12, R17, 0x4, R14 ;  /* 0x00000004110c7825 */ /* 0x000fc800078e020e */
[C---:B------:R-:W-:Y:S02]  /*02c0*/  IMAD.WIDE R4, R17.reuse, 0x4, R12 ;  /* 0x0000000411047825 */ /* 0x040fe400078e020c */
[----:B------:R-:W3:Y:S02]  /*02d0*/  LDG.E R12, desc[UR4][R12.64] ;  /* 0x000000040c0c7981 */ /* 0x000ee4000c1e1900 */
[C---:B------:R-:W-:Y:S02]  /*02e0*/  IMAD.WIDE R8, R17.reuse, 0x4, R4 ;  /* 0x0000000411087825 */ /* 0x040fe400078e0204 */
[----:B------:R-:W4:Y:S02]  /*02f0*/  LDG.E R4, desc[UR4][R4.64] ;  /* 0x0000000404047981 */ /* 0x000f24000c1e1900 */
[C---:B------:R-:W-:Y:S02]  /*0300*/  IMAD.WIDE R6, R17.reuse, 0x4, R8 ;  /* 0x0000000411067825 */ /* 0x040fe400078e0208 */
[----:B------:R-:W5:Y:S02]  /*0310*/  LDG.E R8, desc[UR4][R8.64] ;  /* 0x0000000408087981 */ /* 0x000f64000c1e1900 */
[----:B------:R-:W-:-:S02]  /*0320*/  IMAD.WIDE R10, R17, 0x4, R6 ;  /* 0x00000004110a7825 */ /* 0x000fc400078e0206 */
[----:B------:R-:W5:Y:S04]  /*0330*/  LDG.E R5, desc[UR4][R2.64] ;  /* 0x0000000402057981 */ /* 0x000f68000c1e1900 */
[----:B------:R-:W5:Y:S01]  /*0340*/  LDG.E R6, desc[UR4][R6.64] ;  /* 0x0000000406067981 */ /* 0x000f62000c1e1900 */
[----:B0-----:R-:W-:-:S03]  /*0350*/  IMAD.WIDE R14, R17, 0x4, R10 ;  /* 0x00000004110e7825 */ /* 0x001fc600078e020a */
[----:B------:R-:W5:Y:S04]  /*0360*/  LDG.E R10, desc[UR4][R10.64] ;  /* 0x000000040a0a7981 */ /* 0x000f68000c1e1900 */
[----:B------:R-:W5:Y:S04]  /*0370*/  LDG.E R13, desc[UR4][R14.64] ;  /* 0x000000040e0d7981 */ /* 0x000f68000c1e1900 */
[----:B------:R-:W5:Y:S04]  /*0380*/  LDG.E R7, desc[UR4][R2.64+0x4] ;  /* 0x0000040402077981 */ /* 0x000f68000c1e1900 */
[----:B------:R-:W5:Y:S01]  /*0390*/  LDG.E R9, desc[UR4][R2.64+0xc] ;  /* 0x00000c0402097981 */ /* 0x000f62000c1e1900 */
[----:B--2---:R-:W-:Y:S01]  /*03a0*/  FFMA R26, R25, R26, R24 ;  /* 0x0000001a191a7223 */ /* 0x004fe20000000018 */
[----:B------:R-:W-:-:S02]  /*03b0*/  IMAD.WIDE R24, R17, 0x4, R14 ;  /* 0x0000000411187825 */ /* 0x000fc400078e020e */
[----:B------:R-:W2:Y:S04]  /*03c0*/  LDG.E R14, desc[UR4][R2.64+0x8] ;  /* 0x00000804020e7981 */ /* 0x000ea8000c1e1900 */
[----:B------:R-:W2:Y:S01]  /*03d0*/  LDG.E R24, desc[UR4][R24.64] ;  /* 0x0000000418187981 */ /* 0x000ea2000c1e1900 */
[----:B---3--:R-:W-:Y:S01]  /*03e0*/  FFMA R12, R23, R12, R26 ;  /* 0x0000000c170c7223 */ /* 0x008fe2000000001a */
[----:B------:R-:W-:-:S03]  /*03f0*/  IADD3 R22, PT, PT, R22, 0x8, RZ ;  /* 0x0000000816167810 */ /* 0x000fc60007ffe0ff */
[----:B----4-:R-:W-:Y:S01]  /*0400*/  FFMA R29, R29, R4, R12 ;  /* 0x000000041d1d7223 */ /* 0x010fe2000000000c */
[----:B------:R-:W-:-:S03]  /*0410*/  ISETP.NE.AND P1, PT, R22, RZ, PT ;  /* 0x000000ff1600720c */ /* 0x000fc60003f25270 */
[----:B-----5:R-:W-:Y:S01]  /*0420*/  FFMA R8, R28, R8, R29 ;  /* 0x000000081c087223 */ /* 0x020fe2000000001d */
[----:B------:R-:W-:-:S03]  /*0430*/  IADD3 R4, P2, PT, R2, 0x20, RZ ;  /* 0x0000002002047810 */ /* 0x000fc60007f5e0ff */
[----:B------:R-:W-:Y:S01]  /*0440*/  FFMA R6, R5, R6, R8 ;  /* 0x0000000605067223 */ /* 0x000fe20000000008 */
[----:B------:R-:W-:Y:S02]  /*0450*/  IADD3.X R5, PT, PT, RZ, R3, RZ, P2, !PT ;  /* 0x00000003ff057210 */ /* 0x000fe400017fe4ff */
[----:B------:R-:W-:Y:S01]  /*0460*/  LEA R18, R17, R18, 0x3 ;  /* 0x0000001211127211 */ /* 0x000fe200078e18ff */
[----:B------:R-:W-:-:S04]  /*0470*/  FFMA R7, R7, R10, R6 ;  /* 0x0000000a07077223 */ /* 0x000fc80000000006 */
[----:B--2---:R-:W-:-:S04]  /*0480*/  FFMA R14, R14, R13, R7 ;  /* 0x0000000d0e0e7223 */ /* 0x004fc80000000007 */
[----:B------:R-:W-:Y:S01]  /*0490*/  FFMA R24, R9, R24, R14 ;  /* 0x0000001809187223 */ /* 0x000fe2000000000e */
[----:B------:R-:W-:Y:S06]  /*04a0*/  @P1 BRA `(.L_x_2) ;  /* 0xfffffffc005c1947 */ /* 0x000fec000383ffff */
.L_x_1:
[----:B------:R-:W-:Y:S05]  /*04b0*/  @!P0 BRA `(.L_x_0) ;  /* 0x0000000000fc8947 */ /* 0x000fea0003800000 */
[----:B------:R-:W-:Y:S02]  /*04c0*/  ISETP.GE.U32.AND P1, PT, R27, 0x4, PT ;  /* 0x000000041b00780c */ /* 0x000fe40003f26070 */
[----:B------:R-:W-:-:S04]  /*04d0*/  LOP3.LUT R14, R19, 0x3, RZ, 0xc0, !PT ;  /* 0x00000003130e7812 */ /* 0x000fc800078ec0ff */
[----:B------:R-:W-:-:S07]  /*04e0*/  ISETP.NE.AND P0, PT, R14, RZ, PT ;  /* 0x000000ff0e00720c */ /* 0x000fce0003f05270 */
[----:B------:R-:W-:Y:S06]  /*04f0*/  @!P1 BRA `(.L_x_3) ;  /* 0x00000000006c9947 */ /* 0x000fec0003800000 */
[----:B------:R-:W0:Y:S01]  /*0500*/  LDC.64 R4, c[0x0][0x388] ;  /* 0x0000e200ff047b82 */ /* 0x000e220000000a00 */
[----:B------:R-:W1:Y:S01]  /*0510*/  LDCU.64 UR6, c[0x0][0x380] ;  /* 0x00007000ff0677ac */ /* 0x000e620008000a00 */
[----:B------:R-:W-:Y:S01]  /*0520*/  IMAD R7, R21, R17, R0 ;  /* 0x0000001115077224 */ /* 0x000fe200078e0200 */
[CC--:B------:R-:W-:Y:S02]  /*0530*/  IADD3 R3, PT, PT, R20.reuse, R21.reuse, RZ ;  /* 0x0000001514037210 */ /* 0x0c0fe40007ffe0ff */
[----:B------:R-:W-:-:S03]  /*0540*/  IADD3 R8, P1, PT, R20, R21, RZ ;  /* 0x0000001514087210 */ /* 0x000fc60007f3e0ff */
[----:B------:R-:W2:Y:S01]  /*0550*/  LDC.64 R12, c[0x0][0x380] ;  /* 0x0000e000ff0c7b82 */ /* 0x000ea20000000a00 */
[----:B0-----:R-:W-:-:S04]  /*0560*/  IMAD.WIDE R4, R7, 0x4, R4 ;  /* 0x0000000407047825 */ /* 0x001fc800078e0204 */
[----:B------:R-:W-:Y:S02]  /*0570*/  IMAD.WIDE R6, R17, 0x4, R4 ;  /* 0x0000000411067825 */ /* 0x000fe400078e0204 */
[----:B------:R-:W3:Y:S02]  /*0580*/  LDG.E R4, desc[UR4][R4.64] ;  /* 0x0000000404047981 */ /* 0x000ee4000c1e1900 */
[----:B--2---:R-:W-:Y:S01]  /*0590*/  IMAD.WIDE.U32 R12, R3, 0x4, R12 ;  /* 0x00000004030c7825 */ /* 0x004fe200078e000c */
[----:B------:R-:W-:Y:S02]  /*05a0*/  IADD3.X R3, PT, PT, RZ, RZ, RZ, P1, !PT ;  /* 0x000000ffff037210 */ /* 0x000fe40000ffe4ff */
[----:B-1----:R-:W-:-:S03]  /*05b0*/  LEA R2, P1, R8, UR6, 0x2 ;  /* 0x0000000608027c11 */ /* 0x002fc6000f8210ff */
[----:B------:R-:W3:Y:S01]  /*05c0*/  LDG.E R13, desc[UR4][R12.64] ;  /* 0x000000040c0d7981 */ /* 0x000ee2000c1e1900 */
[----:B------:R-:W-:Y:S01]  /*05d0*/  LEA.HI.X R3, R8, UR7, R3, 0x2, P1 ;  /* 0x0000000708037c11 */ /* 0x000fe200088f1403 */
[C---:B------:R-:W-:Y:S02]  /*05e0*/  IMAD.WIDE R8, R17.reuse, 0x4, R6 ;  /* 0x0000000411087825 */ /* 0x040fe400078e0206 */
[----:B------:R-:W2:Y:S04]  /*05f0*/  LDG.E R6, desc[UR4][R6.64] ;  /* 0x0000000406067981 */ /* 0x000ea8000c1e1900 */
[----:B------:R-:W2:Y:S01]  /*0600*/  LDG.E R15, desc[UR4][R2.64+0x4] ;  /* 0x00000404020f7981 */ /* 0x000ea2000c1e1900 */
[----:B------:R-:W-:-:S03]  /*0610*/  IMAD.WIDE R10, R17, 0x4, R8 ;  /* 0x00000004110a7825 */ /* 0x000fc600078e0208 */
[----:B------:R-:W4:Y:S04]  /*0620*/  LDG.E R22, desc[UR4][R8.64] ;  /* 0x0000000408167981 */ /* 0x000f28000c1e1900 */
[----:B------:R-:W4:Y:S04]  /*0630*/  LDG.E R18, desc[UR4][R2.64+0x8] ;  /* 0x0000080402127981 */ /* 0x000f28000c1e1900 */
[----:B------:R-:W5:Y:S04]  /*0640*/  LDG.E R26, desc[UR4][R2.64+0xc] ;  /* 0x00000c04021a7981 */ /* 0x000f68000c1e1900 */
[----:B------:R-:W5:Y:S01]  /*0650*/  LDG.E R10, desc[UR4][R10.64] ;  /* 0x000000040a0a7981 */ /* 0x000f62000c1e1900 */
[----:B------:R-:W-:Y:S01]  /*0660*/  IADD3 R21, PT, PT, R21, 0x4, RZ ;  /* 0x0000000415157810 */ /* 0x000fe20007ffe0ff */
[----:B---3--:R-:W-:-:S04]  /*0670*/  FFMA R24, R13, R4, R24 ;  /* 0x000000040d187223 */ /* 0x008fc80000000018 */
[----:B--2---:R-:W-:-:S04]  /*0680*/  FFMA R15, R15, R6, R24 ;  /* 0x000000060f0f7223 */ /* 0x004fc80000000018 */
[----:B----4-:R-:W-:-:S04]  /*0690*/  FFMA R15, R18, R22, R15 ;  /* 0x00000016120f7223 */ /* 0x010fc8000000000f */
[----:B-----5:R-:W-:-:S07]  /*06a0*/  FFMA R24, R26, R10, R15 ;  /* 0x0000000a1a187223 */ /* 0x020fce000000000f */
.L_x_3:
[----:B------:R-:W-:Y:S05]  /*06b0*/  @!P0 BRA `(.L_x_0) ;  /* 0x00000000007c8947 */ /* 0x000fea0003800000 */
[----:B------:R-:W-:Y:S01]  /*06c0*/  ISETP.NE.AND P1, PT, R14, 0x1, PT ;  /* 0x000000010e00780c */ /* 0x000fe20003f25270 */
[----:B------:R-:W0:Y:S01]  /*06d0*/  LDC.64 R10, c[0x0][0x380] ;  /* 0x0000e000ff0a7b82 */ /* 0x000e220000000a00 */
[----:B------:R-:W-:-:S04]  /*06e0*/  LOP3.LUT R19, R19, 0x1, RZ, 0xc0, !PT ;  /* 0x0000000113137812 */ /* 0x000fc800078ec0ff */
[----:B------:R-:W-:-:S03]  /*06f0*/  ISETP.NE.U32.AND P0, PT, R19, 0x1, PT ;  /* 0x000000011300780c */ /* 0x000fc60003f05070 */
[----:B------:R-:W1:Y:S04]  /*0700*/  LDC.64 R8, c[0x0][0x388] ;  /* 0x0000e200ff087b82 */ /* 0x000e680000000a00 */
[CC--:B------:R-:W-:Y:S02]  /*0710*/  @P1 IADD3 R13, PT, PT, R20.reuse, R21.reuse, RZ ;  /* 0x00000015140d1210 */ /* 0x0c0fe40007ffe0ff */
[----:B------:R-:W-:Y:S02]  /*0720*/  @P1 IADD3 R12, P2, PT, R20, R21, RZ ;  /* 0x00000015140c1210 */ /* 0x000fe40007f5e0ff */
[----:B------:R-:W2:Y:S02]  /*0730*/  @P1 LDC.64 R2, c[0x0][0x380] ;  /* 0x0000e000ff021b82 */ /* 0x000ea40000000a00 */
[----:B------:R-:W-:-:S06]  /*0740*/  @P1 IADD3.X R14, PT, PT, RZ, RZ, RZ, P2, !PT ;  /* 0x000000ffff0e1210 */ /* 0x000fcc00017fe4ff */
[----:B------:R-:W3:Y:S01]  /*0750*/  LDC.64 R4, c[0x0][0x380] ;  /* 0x0000e000ff047b82 */ /* 0x000ee20000000a00 */
[----:B0-----:R-:W-:-:S04]  /*0760*/  @P1 IMAD.WIDE.U32 R10, R13, 0x4, R10 ;  /* 0x000000040d0a1825 */ /* 0x001fc800078e000a */
[C---:B------:R-:W-:Y:S01]  /*0770*/  @P1 IMAD R13, R21.reuse, R17, R0 ;  /* 0x00000011150d1224 */ /* 0x040fe200078e0200 */
[----:B------:R-:W-:Y:S01]  /*0780*/  @P1 IADD3 R21, PT, PT, R21, 0x2, RZ ;  /* 0x0000000215151810 */ /* 0x000fe20007ffe0ff */
[----:B------:R-:W4:Y:S01]  /*0790*/  @P1 LDG.E R11, desc[UR4][R10.64] ;  /* 0x000000040a0b1981 */ /* 0x000f22000c1e1900 */
[----:B------:R-:W0:Y:S01]  /*07a0*/  LDC.64 R6, c[0x0][0x388] ;  /* 0x0000e200ff067b82 */ /* 0x000e220000000a00 */
[----:B-1----:R-:W-:Y:S01]  /*07b0*/  @P1 IMAD.WIDE R8, R13, 0x4, R8 ;  /* 0x000000040d081825 */ /* 0x002fe200078e0208 */
[----:B------:R-:W-:Y:S02]  /*07c0*/  @!P0 IADD3 R15, PT, PT, R20, R21, RZ ;  /* 0x00000015140f8210 */ /* 0x000fe40007ffe0ff */
[----:B--2---:R-:W-:Y:S01]  /*07d0*/  @P1 LEA R2, P2, R12, R2, 0x2 ;  /* 0x000000020c021211 */ /* 0x004fe200078410ff */
[----:B------:R-:W-:-:S03]  /*07e0*/  @!P0 IMAD R21, R21, R17, R0 ;  /* 0x0000001115158224 */ /* 0x000fc600078e0200 */
[----:B------:R-:W-:Y:S01]  /*07f0*/  @P1 LEA.HI.X R3, R12, R3, R14, 0x2, P2 ;  /* 0x000000030c031211 */ /* 0x000fe200010f140e */
[----:B------:R-:W-:Y:S01]  /*0800*/  @P1 IMAD.WIDE R12, R17, 0x4, R8 ;  /* 0x00000004110c1825 */ /* 0x000fe200078e0208 */
[----:B------:R-:W4:Y:S03]  /*0810*/  @P1 LDG.E R14, desc[UR4][R8.64] ;  /* 0x00000004080e1981 */ /* 0x000f26000c1e1900 */
[----:B---3--:R-:W-:Y:S01]  /*0820*/  @!P0 IMAD.WIDE.U32 R4, R15, 0x4, R4 ;  /* 0x000000040f048825 */ /* 0x008fe200078e0004 */
[----:B------:R-:W2:Y:S04]  /*0830*/  @P1 LDG.E R2, desc[UR4][R2.64+0x4] ;  /* 0x0000040402021981 */ /* 0x000ea8000c1e1900 */
[----:B------:R-:W2:Y:S01]  /*0840*/  @P1 LDG.E R12, desc[UR4][R12.64] ;  /* 0x000000040c0c1981 */ /* 0x000ea2000c1e1900 */
[----:B0-----:R-:W-:-:S03]  /*0850*/  @!P0 IMAD.WIDE R6, R21, 0x4, R6 ;  /* 0x0000000415068825 */ /* 0x001fc600078e0206 */
[----:B------:R-:W3:Y:S04]  /*0860*/  @!P0 LDG.E R5, desc[UR4][R4.64] ;  /* 0x0000000404058981 */ /* 0x000ee8000c1e1900 */
[----:B------:R-:W3:Y:S01]  /*0870*/  @!P0 LDG.E R6, desc[UR4][R6.64] ;  /* 0x0000000406068981 */ /* 0x000ee2000c1e1900 */
[----:B----4-:R-:W-:-:S04]  /*0880*/  @P1 FFMA R11, R11, R14, R24 ;  /* 0x0000000e0b0b1223 */ /* 0x010fc80000000018 */
[----:B--2---:R-:W-:-:S04]  /*0890*/  @P1 FFMA R24, R2, R12, R11 ;  /* 0x0000000c02181223 */ /* 0x004fc8000000000b */
[----:B---3--:R-:W-:-:S07]  /*08a0*/  @!P0 FFMA R24, R5, R6, R24 ;  /* 0x0000000605188223 */ /* 0x008fce0000000018 */
.L_x_0:
[----:B------:R-:W0:Y:S01]  /*08b0*/  LDC.64 R2, c[0x0][0x390] ;  /* 0x0000e400ff027b82 */ /* 0x000e220000000a00 */
[----:B------:R-:W-:-:S04]  /*08c0*/  IMAD R17, R16, R17, R0 ;  /* 0x0000001110117224 */ /* 0x000fc800078e0200 */
[----:B0-----:R-:W-:-:S05]  /*08d0*/  IMAD.WIDE R2, R17, 0x4, R2 ;  /* 0x0000000411027825 */ /* 0x001fca00078e0202 */
[----:B------:R-:W-:Y:S01]  /*08e0*/  STG.E desc[UR4][R2.64], R24 ;  /* 0x0000001802007986 */ /* 0x000fe2000c101904 */
[----:B------:R-:W-:Y:S05]  /*08f0*/  EXIT ;  /* 0x000000000000794d */ /* 0x000fea0003800000 */
.L_x_4:
[----:B------:R-:W-:-:S00]  /*0900*/  BRA `(.L_x_4) ;  /* 0xfffffffc00fc7947 */ /* 0x000fc0000383ffff */
[----:B------:R-:W-:-:S00]  /*0910*/  NOP ;  /* 0x0000000000007918 */ /* 0x000fc00000000000 */
        /* <DEDUP_REMOVED lines=14> */
.L_x_5:


//--------------------- .nv.global.init           --------------------------
	.section	.nv.global.init,"aw",@progbits
	.align	4
.nv.global.init:
	.type		mrg32k3aM1SubSeq,@object
	.size		mrg32k3aM1SubSeq,(mrg32k3aM2SubSeq - mrg32k3aM1SubSeq)
mrg32k3aM1SubSeq:
        /*0000*/ 	.byte	0x0b, 0xcc, 0xee, 0x04, 0x73, 0x29, 0x8b, 0x6f, 0xf6, 0x53, 0x03, 0xf6, 0x23, 0xf6, 0xea, 0xda
        /* <DEDUP_REMOVED lines=125> */
	.type		mrg32k3aM2SubSeq,@object
	.size		mrg32k3aM2SubSeq,(mrg32k3aM1 - mrg32k3aM2SubSeq)
mrg32k3aM2SubSeq:
        /* <DEDUP_REMOVED lines=126> */
	.type		mrg32k3aM1,@object
	.size		mrg32k3aM1,(mrg32k3aM1Seq - mrg32k3aM1)
mrg32k3aM1:
        /* <DEDUP_REMOVED lines=144> */
	.type		mrg32k3aM1Seq,@object
	.size		mrg32k3aM1Seq,(mrg32k3aM2 - mrg32k3aM1Seq)
mrg32k3aM1Seq:
        /* <DEDUP_REMOVED lines=144> */
	.type		mrg32k3aM2,@object
	.size		mrg32k3aM2,(mrg32k3aM2Seq - mrg32k3aM2)
mrg32k3aM2:
        /* <DEDUP_REMOVED lines=144> */
	.type		mrg32k3aM2Seq,@object
	.size		mrg32k3aM2Seq,(precalc_xorwow_matrix - mrg32k3aM2Seq)
mrg32k3aM2Seq:
        /* <DEDUP_REMOVED lines=144> */
	.type		precalc_xorwow_matrix,@object
	.size		precalc_xorwow_matrix,(precalc_xorwow_offset_matrix - precalc_xorwow_matrix)
precalc_xorwow_matrix:
        /* <DEDUP_REMOVED lines=6400> */
	.type		precalc_xorwow_offset_matrix,@object
	.size		precalc_xorwow_offset_matrix,(.L_1 - precalc_xorwow_offset_matrix)
precalc_xorwow_offset_matrix:
        /* <DEDUP_REMOVED lines=6400> */
.L_1:


//--------------------- .nv.shared.reserved.0     --------------------------
	.section	.nv.shared.reserved.0,"aw",@nobits
	.weak		__nv_reservedSMEM_offset_0_alias
	.size		__nv_reservedSMEM_offset_0_alias, 0, 64
	.other		__nv_reservedSMEM_offset_0_alias,@"STO_CUDA_RESERVED_SHARED STV_DEFAULT"
__nv_reservedSMEM_offset_0_alias:
	.zero		0
	.zero		64


//--------------------- .nv.constant0._Z12matMulKernelPfS_S_iii --------------------------
	.section	.nv.constant0._Z12matMulKernelPfS_S_iii,"a",@progbits
	.sectionflags	@""
	.align	4
.nv.constant0._Z12matMulKernelPfS_S_iii:
	.zero		932


//--------------------- SYMBOLS --------------------------

	.type		.nv.reservedSmem.offset0,@object
	.size		.nv.reservedSmem.offset0,0x4
